//
// Generated by NVIDIA NVVM Compiler
//
// Compiler Build ID: CL-36424714
// Cuda compilation tools, release 13.0, V13.0.88
// Based on NVVM 20.0.0
//

.version 9.0
.target sm_100
.address_size 64

	// .globl	_Z6kernel8hash_resPc

.visible .entry _Z6kernel8hash_resPc(
	.param .align 8 .b8 _Z6kernel8hash_resPc_param_0[16],
	.param .u64 .ptr .align 1 _Z6kernel8hash_resPc_param_1
)
{
	.reg .pred 	%p<6>;
	.reg .b16 	%rs<5>;
	.reg .b32 	%r<14>;
	.reg .b64 	%rd<236>;

	ld.param.u64 	%rd9, [_Z6kernel8hash_resPc_param_0+8];
	ld.param.u64 	%rd8, [_Z6kernel8hash_resPc_param_0];
	ld.param.u64 	%rd10, [_Z6kernel8hash_resPc_param_1];
	mov.u32 	%r1, %tid.x;
	mov.u32 	%r4, %ctaid.x;
	shl.b32 	%r5, %r4, 10;
	or.b32  	%r2, %r5, %r1;
	setp.gt.u32 	%p1, %r2, 16777215;
	@%p1 bra 	$L__BB0_5;
	cvta.to.global.u64 	%rd1, %rd10;
	mov.u32 	%r6, %nctaid.x;
	shl.b32 	%r7, %r6, 10;
	cvt.u64.u32 	%rd235, %r2;
	cvt.s64.s32 	%rd5, %r7;
	cvt.u16.u32 	%rs1, %r1;
	cvt.s32.s8 	%r3, %r1;
$L__BB0_2:
	setp.eq.s64 	%p2, %rd8, 0;
	shr.u64 	%rd11, %rd235, 8;
	cvt.u16.u64 	%rs2, %rd11;
	shr.u64 	%rd12, %rd235, 16;
	cvt.u16.u64 	%rs3, %rd12;
	cvt.u32.u64 	%r8, %rd12;
	cvt.s32.s8 	%r9, %r8;
	bfe.s64 	%rd13, %rd235, 8, 8;
	cvt.s8.s64 	%rs4, %rd13;
	mul.wide.s16 	%r10, %rs4, 256;
	or.b32  	%r11, %r10, %r3;
	shl.b32 	%r12, %r9, 16;
	or.b32  	%r13, %r11, %r12;
	cvt.s64.s32 	%rd14, %r13;
	or.b64  	%rd15, %rd14, -6144092016771858432;
	add.s64 	%rd16, %rd15, 8236837478897962940;
	shl.b64 	%rd17, %rd16, 9;
	sub.s64 	%rd18, -1797567414683108926, %rd15;
	xor.b64  	%rd19, %rd17, %rd18;
	shr.u64 	%rd20, %rd16, 14;
	xor.b64  	%rd21, %rd19, %rd20;
	add.s64 	%rd22, %rd21, -827765342805713641;
	shl.b64 	%rd23, %rd22, 9;
	sub.s64 	%rd24, -5182450904093198329, %rd21;
	xor.b64  	%rd25, %rd23, %rd24;
	shr.u64 	%rd26, %rd22, 14;
	xor.b64  	%rd27, %rd25, %rd26;
	add.s64 	%rd28, %rd15, %rd27;
	add.s64 	%rd29, %rd28, -7211277713513695860;
	shl.b64 	%rd30, %rd29, 9;
	sub.s64 	%rd31, 1201061466614783890, %rd28;
	xor.b64  	%rd32, %rd30, %rd31;
	shr.u64 	%rd33, %rd29, 14;
	xor.b64  	%rd34, %rd32, %rd33;
	add.s64 	%rd35, %rd21, %rd34;
	add.s64 	%rd36, %rd35, 3396054833760328872;
	shl.b64 	%rd37, %rd36, 9;
	sub.s64 	%rd38, -958630727527155816, %rd35;
	xor.b64  	%rd39, %rd37, %rd38;
	shr.u64 	%rd40, %rd36, 14;
	xor.b64  	%rd41, %rd39, %rd40;
	add.s64 	%rd42, %rd28, %rd41;
	add.s64 	%rd43, %rd42, -2987457536947653347;
	shl.b64 	%rd44, %rd43, 9;
	sub.s64 	%rd45, 5424881643180826403, %rd42;
	xor.b64  	%rd46, %rd44, %rd45;
	shr.u64 	%rd47, %rd43, 14;
	xor.b64  	%rd48, %rd46, %rd47;
	add.s64 	%rd49, %rd35, %rd48;
	add.s64 	%rd50, %rd42, 5017202446790535933;
	add.s64 	%rd51, %rd49, -7046029256211033464;
	add.s64 	%rd52, %rd49, -6776861379218727370;
	shl.b64 	%rd53, %rd52, 9;
	sub.s64 	%rd54, 7315197133203339558, %rd49;
	xor.b64  	%rd55, %rd53, %rd54;
	shr.u64 	%rd56, %rd52, 14;
	xor.b64  	%rd57, %rd55, %rd56;
	add.s64 	%rd58, %rd57, %rd50;
	add.s64 	%rd59, %rd58, 269167876992306094;
	shl.b64 	%rd60, %rd59, 9;
	sub.s64 	%rd61, 269167876992306094, %rd58;
	xor.b64  	%rd62, %rd60, %rd61;
	shr.u64 	%rd63, %rd59, 14;
	xor.b64  	%rd64, %rd62, %rd63;
	add.s64 	%rd65, %rd64, %rd51;
	add.s64 	%rd66, %rd65, -3276705810697878244;
	shl.b64 	%rd67, %rd66, 9;
	sub.s64 	%rd68, -3276705810697878244, %rd65;
	xor.b64  	%rd69, %rd67, %rd68;
	shr.u64 	%rd70, %rd66, 14;
	xor.b64  	%rd71, %rd69, %rd70;
	add.s64 	%rd72, %rd71, %rd58;
	add.s64 	%rd73, %rd72, -3276705810697878244;
	shl.b64 	%rd74, %rd73, 9;
	sub.s64 	%rd75, -3276705810697878244, %rd72;
	xor.b64  	%rd76, %rd74, %rd75;
	shr.u64 	%rd77, %rd73, 14;
	xor.b64  	%rd78, %rd76, %rd77;
	add.s64 	%rd79, %rd78, %rd65;
	add.s64 	%rd80, %rd79, -4893852071672978055;
	shl.b64 	%rd81, %rd80, 9;
	sub.s64 	%rd82, -4893852071672978055, %rd79;
	xor.b64  	%rd83, %rd81, %rd82;
	shr.u64 	%rd84, %rd80, 14;
	xor.b64  	%rd85, %rd83, %rd84;
	add.s64 	%rd86, %rd85, %rd72;
	add.s64 	%rd87, %rd86, -4893852071672978055;
	shl.b64 	%rd88, %rd87, 9;
	sub.s64 	%rd89, -4893852071672978055, %rd86;
	xor.b64  	%rd90, %rd88, %rd89;
	shr.u64 	%rd91, %rd87, 14;
	xor.b64  	%rd92, %rd90, %rd91;
	add.s64 	%rd93, %rd92, %rd79;
	add.s64 	%rd94, %rd93, 2440776016958275683;
	shl.b64 	%rd95, %rd94, 9;
	sub.s64 	%rd96, 2440776016958275683, %rd93;
	xor.b64  	%rd97, %rd95, %rd96;
	shr.u64 	%rd98, %rd94, 14;
	xor.b64  	%rd99, %rd97, %rd98;
	add.s64 	%rd100, %rd99, %rd86;
	add.s64 	%rd101, %rd100, 2440776016958275683;
	shl.b64 	%rd102, %rd101, 9;
	sub.s64 	%rd103, 2440776016958275683, %rd100;
	xor.b64  	%rd104, %rd102, %rd103;
	shr.u64 	%rd105, %rd101, 14;
	xor.b64  	%rd106, %rd104, %rd105;
	add.s64 	%rd107, %rd106, %rd93;
	add.s64 	%rd108, %rd107, -6246518649114446170;
	shl.b64 	%rd109, %rd108, 9;
	sub.s64 	%rd110, -6246518649114446170, %rd107;
	xor.b64  	%rd111, %rd109, %rd110;
	shr.u64 	%rd112, %rd108, 14;
	xor.b64  	%rd113, %rd111, %rd112;
	add.s64 	%rd114, %rd113, %rd100;
	add.s64 	%rd115, %rd114, -6246518649114446170;
	shl.b64 	%rd116, %rd115, 9;
	sub.s64 	%rd117, -6246518649114446170, %rd114;
	xor.b64  	%rd118, %rd116, %rd117;
	shr.u64 	%rd119, %rd115, 14;
	xor.b64  	%rd120, %rd118, %rd119;
	add.s64 	%rd121, %rd120, %rd107;
	add.s64 	%rd122, %rd121, -9033171082566573666;
	shl.b64 	%rd123, %rd122, 9;
	sub.s64 	%rd124, -9033171082566573666, %rd121;
	xor.b64  	%rd125, %rd123, %rd124;
	shr.u64 	%rd126, %rd122, 14;
	xor.b64  	%rd127, %rd125, %rd126;
	add.s64 	%rd128, %rd127, %rd114;
	add.s64 	%rd129, %rd128, -9033171082566573666;
	shl.b64 	%rd130, %rd129, 9;
	sub.s64 	%rd131, -9033171082566573666, %rd128;
	xor.b64  	%rd132, %rd130, %rd131;
	shr.u64 	%rd133, %rd129, 14;
	xor.b64  	%rd134, %rd132, %rd133;
	add.s64 	%rd135, %rd134, %rd121;
	add.s64 	%rd136, %rd135, 7501180621166657056;
	shl.b64 	%rd137, %rd136, 9;
	sub.s64 	%rd138, 7501180621166657056, %rd135;
	xor.b64  	%rd139, %rd137, %rd138;
	shr.u64 	%rd140, %rd136, 14;
	xor.b64  	%rd141, %rd139, %rd140;
	add.s64 	%rd142, %rd141, %rd128;
	add.s64 	%rd143, %rd142, 7501180621166657056;
	shl.b64 	%rd144, %rd143, 9;
	sub.s64 	%rd145, 7501180621166657056, %rd142;
	xor.b64  	%rd146, %rd144, %rd145;
	shr.u64 	%rd147, %rd143, 14;
	xor.b64  	%rd148, %rd146, %rd147;
	add.s64 	%rd149, %rd148, %rd135;
	add.s64 	%rd150, %rd149, 1449469240296740551;
	shl.b64 	%rd151, %rd150, 9;
	sub.s64 	%rd152, 1449469240296740551, %rd149;
	xor.b64  	%rd153, %rd151, %rd152;
	shr.u64 	%rd154, %rd150, 14;
	xor.b64  	%rd155, %rd153, %rd154;
	add.s64 	%rd156, %rd155, %rd142;
	add.s64 	%rd157, %rd156, 1449469240296740551;
	shl.b64 	%rd158, %rd157, 9;
	sub.s64 	%rd159, 1449469240296740551, %rd156;
	xor.b64  	%rd160, %rd158, %rd159;
	shr.u64 	%rd161, %rd157, 14;
	xor.b64  	%rd162, %rd160, %rd161;
	add.s64 	%rd163, %rd162, %rd149;
	add.s64 	%rd164, %rd163, -2923578880640605653;
	shl.b64 	%rd165, %rd164, 9;
	sub.s64 	%rd166, -2923578880640605653, %rd163;
	xor.b64  	%rd167, %rd165, %rd166;
	shr.u64 	%rd168, %rd164, 14;
	xor.b64  	%rd169, %rd167, %rd168;
	add.s64 	%rd170, %rd169, %rd156;
	add.s64 	%rd171, %rd170, -2923578880640605653;
	shl.b64 	%rd172, %rd171, 9;
	sub.s64 	%rd173, -2923578880640605653, %rd170;
	xor.b64  	%rd174, %rd172, %rd173;
	shr.u64 	%rd175, %rd171, 14;
	xor.b64  	%rd176, %rd174, %rd175;
	add.s64 	%rd177, %rd176, %rd163;
	add.s64 	%rd178, %rd177, -6551383802099492944;
	shl.b64 	%rd179, %rd178, 9;
	sub.s64 	%rd180, -6551383802099492944, %rd177;
	xor.b64  	%rd181, %rd179, %rd180;
	shr.u64 	%rd182, %rd178, 14;
	xor.b64  	%rd183, %rd181, %rd182;
	add.s64 	%rd184, %rd183, %rd170;
	add.s64 	%rd185, %rd184, -6551383802099492944;
	shl.b64 	%rd186, %rd185, 9;
	sub.s64 	%rd187, -6551383802099492944, %rd184;
	xor.b64  	%rd188, %rd186, %rd187;
	shr.u64 	%rd189, %rd185, 14;
	xor.b64  	%rd190, %rd188, %rd189;
	add.s64 	%rd191, %rd190, %rd177;
	add.s64 	%rd192, %rd191, 8006228610147169986;
	shl.b64 	%rd193, %rd192, 9;
	sub.s64 	%rd194, 8006228610147169986, %rd191;
	xor.b64  	%rd195, %rd193, %rd194;
	shr.u64 	%rd196, %rd192, 14;
	xor.b64  	%rd197, %rd195, %rd196;
	add.s64 	%rd198, %rd197, %rd184;
	add.s64 	%rd199, %rd198, 8006228610147169986;
	shl.b64 	%rd200, %rd199, 9;
	sub.s64 	%rd201, 8006228610147169986, %rd198;
	xor.b64  	%rd202, %rd200, %rd201;
	shr.u64 	%rd203, %rd199, 14;
	xor.b64  	%rd204, %rd202, %rd203;
	add.s64 	%rd205, %rd204, %rd191;
	add.s64 	%rd206, %rd205, 8511276599127682916;
	shl.b64 	%rd207, %rd206, 9;
	sub.s64 	%rd208, 8511276599127682916, %rd205;
	xor.b64  	%rd209, %rd207, %rd208;
	shr.u64 	%rd210, %rd206, 14;
	xor.b64  	%rd211, %rd209, %rd210;
	add.s64 	%rd212, %rd211, %rd198;
	add.s64 	%rd213, %rd212, 8511276599127682916;
	shl.b64 	%rd214, %rd213, 9;
	sub.s64 	%rd215, 8511276599127682916, %rd212;
	xor.b64  	%rd216, %rd214, %rd215;
	shr.u64 	%rd217, %rd213, 14;
	xor.b64  	%rd218, %rd216, %rd217;
	add.s64 	%rd219, %rd218, %rd205;
	add.s64 	%rd220, %rd219, -2850026371844956159;
	shl.b64 	%rd221, %rd220, 9;
	sub.s64 	%rd222, -2850026371844956159, %rd219;
	xor.b64  	%rd223, %rd221, %rd222;
	shr.u64 	%rd224, %rd220, 14;
	xor.b64  	%rd225, %rd223, %rd224;
	add.s64 	%rd226, %rd225, %rd212;
	add.s64 	%rd227, %rd226, -2850026371844956159;
	shl.b64 	%rd228, %rd227, 9;
	sub.s64 	%rd229, -2850026371844956159, %rd226;
	xor.b64  	%rd230, %rd228, %rd229;
	shr.u64 	%rd231, %rd227, 14;
	xor.b64  	%rd232, %rd230, %rd231;
	add.s64 	%rd233, %rd232, %rd219;
	setp.ne.s64 	%p3, %rd233, %rd9;
	or.pred  	%p4, %p2, %p3;
	@%p4 bra 	$L__BB0_4;
	st.global.u8 	[%rd1], %rs1;
	st.global.u8 	[%rd1+1], %rs2;
	st.global.u8 	[%rd1+2], %rs3;
$L__BB0_4:
	add.s64 	%rd235, %rd235, %rd5;
	setp.lt.u64 	%p5, %rd235, 16777216;
	@%p5 bra 	$L__BB0_2;
$L__BB0_5:
	ret;

}


// ===== COMPILED SASS (sm_100) =====

	.target	sm_100

	.elftype	@"ET_EXEC"


//--------------------- .note.nv.tkinfo           --------------------------
	.section	.note.nv.tkinfo,"",@"SHT_NOTE"
	.sectionflags	@"SHF_NOTE_NV_TKINFO"
	.tkinfo
        /*0018*/ 	.word	0x00000002
        /*0030*/ 	.string	""
        /*0030*/ 	.string	"ptxas"
        /*0030*/ 	.string	"Cuda compilation tools, release 13.0, V13.0.88"
        /*0030*/ 	.string	"Build cuda_13.0.r13.0/compiler.36424714_0"
        /*0030*/ 	.string	"-arch sm_100 -m 64 "



//--------------------- .note.nv.cuinfo           --------------------------
	.section	.note.nv.cuinfo,"",@"SHT_NOTE"
	.sectionflags	@"SHF_NOTE_NV_CUINFO"
        /*0018*/ 	.short	0x0002
        /*001a*/ 	.short	0x0064
        /*001c*/ 	.short	0x0082
	.zero		2


//--------------------- .nv.info                  --------------------------
	.section	.nv.info,"",@"SHT_CUDA_INFO"
	.align	4


	//----- nvinfo : EIATTR_REGCOUNT
	.align		4
        /*0000*/ 	.byte	0x04, 0x2f
        /*0002*/ 	.short	(.L_1 - .L_0)
	.align		4
.L_0:
        /*0004*/ 	.word	index@(_Z6kernel8hash_resPc)
        /*0008*/ 	.word	0x00000014


	//----- nvinfo : EIATTR_FRAME_SIZE
	.align		4
.L_1:
        /*000c*/ 	.byte	0x04, 0x11
        /*000e*/ 	.short	(.L_3 - .L_2)
	.align		4
.L_2:
        /*0010*/ 	.word	index@(_Z6kernel8hash_resPc)
        /*0014*/ 	.word	0x00000000


	//----- nvinfo : EIATTR_MIN_STACK_SIZE
	.align		4
.L_3:
        /*0018*/ 	.byte	0x04, 0x12
        /*001a*/ 	.short	(.L_5 - .L_4)
	.align		4
.L_4:
        /*001c*/ 	.word	index@(_Z6kernel8hash_resPc)
        /*0020*/ 	.word	0x00000000
.L_5:


//--------------------- .nv.compat                --------------------------
	.section	.nv.compat,"",@"SHT_CUDA_COMPAT_INFO"
	.align	4
        /*0000*/ 	.byte	0x02, 0x09, 0x00, 0x00, 0x02, 0x02, 0x01, 0x00, 0x02, 0x05, 0x05, 0x00, 0x03, 0x07, 0x01, 0x01
        /*0010*/ 	.byte	0x02, 0x03, 0x00, 0x00, 0x02, 0x06, 0x01, 0x00, 0x04, 0x0b, 0x08, 0x00, 0x09, 0x00, 0x00, 0x00
        /*0020*/ 	.byte	0x00, 0x00, 0x00, 0x00


//--------------------- .nv.info._Z6kernel8hash_resPc --------------------------
	.section	.nv.info._Z6kernel8hash_resPc,"",@"SHT_CUDA_INFO"
	.sectionflags	@""
	.align	4


	//----- nvinfo : EIATTR_CUDA_API_VERSION
	.align		4
        /*0000*/ 	.byte	0x04, 0x37
        /*0002*/ 	.short	(.L_7 - .L_6)
.L_6:
        /*0004*/ 	.word	0x00000082


	//----- nvinfo : EIATTR_KPARAM_INFO
	.align		4
.L_7:
        /*0008*/ 	.byte	0x04, 0x17
        /*000a*/ 	.short	(.L_9 - .L_8)
.L_8:
        /*000c*/ 	.word	0x00000000
        /*0010*/ 	.short	0x0001
        /*0012*/ 	.short	0x0010
        /*0014*/ 	.byte	0x00, 0xf5, 0x21, 0x00


	//----- nvinfo : EIATTR_KPARAM_INFO
	.align		4
.L_9:
        /*0018*/ 	.byte	0x04, 0x17
        /*001a*/ 	.short	(.L_11 - .L_10)
.L_10:
        /*001c*/ 	.word	0x00000000
        /*0020*/ 	.short	0x0000
        /*0022*/ 	.short	0x0000
        /*0024*/ 	.byte	0x00, 0xf0, 0x41, 0x00


	//----- nvinfo : EIATTR_SPARSE_MMA_MASK
	.align		4
.L_11:
        /*0028*/ 	.byte	0x03, 0x50
        /*002a*/ 	.short	0x0000


	//----- nvinfo : EIATTR_MAXREG_COUNT
	.align		4
        /*002c*/ 	.byte	0x03, 0x1b
        /*002e*/ 	.short	0x00ff


	//----- nvinfo : EIATTR_MERCURY_ISA_VERSION
	.align		4
        /*0030*/ 	.byte	0x03, 0x5f
        /*0032*/ 	.short	0x0101


	//----- nvinfo : EIATTR_VRC_CTA_INIT_COUNT
	.align		4
        /*0034*/ 	.byte	0x02, 0x4a
	.zero		1
	.zero		1


	//----- nvinfo : EIATTR_EXIT_INSTR_OFFSETS
	.align		4
        /*0038*/ 	.byte	0x04, 0x1c
        /*003a*/ 	.short	(.L_13 - .L_12)


	//   ....[0]....
.L_12:
        /*003c*/ 	.word	0x00000060


	//   ....[1]....
        /*0040*/ 	.word	0x000019d0


	//----- nvinfo : EIATTR_CRS_STACK_SIZE
	.align		4
.L_13:
        /*0044*/ 	.byte	0x04, 0x1e
        /*0046*/ 	.short	(.L_15 - .L_14)
.L_14:
        /*0048*/ 	.word	0x00000000


	//----- nvinfo : EIATTR_CBANK_PARAM_SIZE
	.align		4
.L_15:
        /*004c*/ 	.byte	0x03, 0x19
        /*004e*/ 	.short	0x0018


	//----- nvinfo : EIATTR_PARAM_CBANK
	.align		4
        /*0050*/ 	.byte	0x04, 0x0a
        /*0052*/ 	.short	(.L_17 - .L_16)
	.align		4
.L_16:
        /*0054*/ 	.word	index@(.nv.constant0._Z6kernel8hash_resPc)
        /*0058*/ 	.short	0x0380
        /*005a*/ 	.short	0x0018


	//----- nvinfo : EIATTR_SW_WAR
	.align		4
.L_17:
        /*005c*/ 	.byte	0x04, 0x36
        /*005e*/ 	.short	(.L_19 - .L_18)
.L_18:
        /*0060*/ 	.word	0x00000008
.L_19:


//--------------------- .nv.callgraph             --------------------------
	.section	.nv.callgraph,"",@"SHT_CUDA_CALLGRAPH"
	.align	4
	.sectionentsize	8
	.align		4
        /*0000*/ 	.word	0x00000000
	.align		4
        /*0004*/ 	.word	0xffffffff
	.align		4
        /*0008*/ 	.word	0x00000000
	.align		4
        /*000c*/ 	.word	0xfffffffe
	.align		4
        /*0010*/ 	.word	0x00000000
	.align		4
        /*0014*/ 	.word	0xfffffffd
	.align		4
        /*0018*/ 	.word	0x00000000
	.align		4
        /*001c*/ 	.word	0xfffffffc


//--------------------- .text._Z6kernel8hash_resPc --------------------------
	.section	.text._Z6kernel8hash_resPc,"ax",@progbits
	.align	128
        .global         _Z6kernel8hash_resPc
        .type           _Z6kernel8hash_resPc,@function
        .size           _Z6kernel8hash_resPc,(.L_x_2 - _Z6kernel8hash_resPc)
        .other          _Z6kernel8hash_resPc,@"STO_CUDA_ENTRY STV_DEFAULT"
_Z6kernel8hash_resPc:
.text._Z6kernel8hash_resPc:
[----:B------:R-:W-:Y:S01]  /*0000*/  LDC R1, c[0x0][0x37c] ;  /* 0x0000df00ff017b82 */ /* 0x000fe20000000800 */
[----:B------:R-:W0:Y:S07]  /*0010*/  S2R R0, SR_TID.X ;  /* 0x0000000000007919 */ /* 0x000e2e0000002100 */
[----:B------:R-:W1:Y:S02]  /*0020*/  S2UR UR4, SR_CTAID.X ;  /* 0x00000000000479c3 */ /* 0x000e640000002500 */
[----:B-1----:R-:W-:-:S06]  /*0030*/  USHF.L.U32 UR4, UR4, 0xa, URZ ;  /* 0x0000000a04047899 */ /* 0x002fcc00080006ff */
[----:B0-----:R-:W-:-:S04]  /*0040*/  LOP3.LUT R7, R0, UR4, RZ, 0xfc, !PT ;  /* 0x0000000400077c12 */ /* 0x001fc8000f8efcff */
[----:B------:R-:W-:-:S13]  /*0050*/  ISETP.GT.U32.AND P0, PT, R7, 0xffffff, PT ;  /* 0x00ffffff0700780c */ /* 0x000fda0003f04070 */
[----:B------:R-:W-:Y:S05]  /*0060*/  @P0 EXIT ;  /* 0x000000000000094d */ /* 0x000fea0003800000 */
[----:B------:R-:W0:Y:S01]  /*0070*/  LDC R5, c[0x0][0x370] ;  /* 0x0000dc00ff057b82 */ /* 0x000e220000000800 */
[----:B------:R-:W-:Y:S01]  /*0080*/  PRMT R3, R0, 0x8880, RZ ;  /* 0x0000888000037816 */ /* 0x000fe200000000ff */
[----:B------:R-:W-:Y:S01]  /*0090*/  IMAD.MOV.U32 R2, RZ, RZ, RZ ;  /* 0x000000ffff027224 */ /* 0x000fe200078e00ff */
[----:B------:R-:W1:Y:S01]  /*00a0*/  LDCU.64 UR4, c[0x0][0x358] ;  /* 0x00006b00ff0477ac */ /* 0x000e620008000a00 */
[----:B------:R-:W2:Y:S02]  /*00b0*/  LDCU.128 UR8, c[0x0][0x380] ;  /* 0x00007000ff0877ac */ /* 0x000ea40008000c00 */
[----:B012---:R-:W-:-:S07]  /*00c0*/  IMAD.SHL.U32 R5, R5, 0x400, RZ ;  /* 0x0000040005057824 */ /* 0x007fce00078e00ff */
.L_x_0:
[----:B------:R-:W-:-:S04]  /*00d0*/  SHF.R.S64 R6, R7, 0x8, R2 ;  /* 0x0000000807067819 */ /* 0x000fc80000001002 */
[----:B------:R-:W-:-:S04]  /*00e0*/  LOP3.LUT R6, R6, 0xff, RZ, 0xc0, !PT ;  /* 0x000000ff06067812 */ /* 0x000fc800078ec0ff */
[----:B------:R-:W-:-:S04]  /*00f0*/  SHF.R.U64 R4, R6, 0x7, RZ ;  /* 0x0000000706047819 */ /* 0x000fc800000012ff */
[----:B------:R-:W-:Y:S02]  /*0100*/  ISETP.NE.U32.AND P0, PT, R4, RZ, PT ;  /* 0x000000ff0400720c */ /* 0x000fe40003f05070 */
[----:B------:R-:W-:Y:S02]  /*0110*/  SHF.R.U64 R4, R7, 0x10, R2 ;  /* 0x0000001007047819 */ /* 0x000fe40000001202 */
[----:B------:R-:W-:Y:S02]  /*0120*/  ISETP.NE.U32.AND.EX P0, PT, RZ, RZ, PT, P0 ;  /* 0x000000ffff00720c */ /* 0x000fe40003f05100 */
[----:B------:R-:W-:-:S11]  /*0130*/  PRMT R8, R4, 0x8880, RZ ;  /* 0x0000888004087816 */ /* 0x000fd600000000ff */
[----:B------:R-:W-:-:S04]  /*0140*/  @P0 LOP3.LUT R6, R6, 0xffffff00, RZ, 0xfc, !PT ;  /* 0xffffff0006060812 */ /* 0x000fc800078efcff */
[----:B------:R-:W-:Y:S01]  /*0150*/  PRMT R9, R6, 0x8880, RZ ;  /* 0x0000888006097816 */ /* 0x000fe200000000ff */
[----:B------:R-:W-:-:S04]  /*0160*/  IMAD.MOV.U32 R6, RZ, RZ, R8 ;  /* 0x000000ffff067224 */ /* 0x000fc800078e0008 */
[----:B------:R-:W-:Y:S02]  /*0170*/  IMAD.U32 R8, R6, 0x10000, RZ ;  /* 0x0001000006087824 */ /* 0x000fe400078e00ff */
[----:B------:R-:W-:-:S05]  /*0180*/  IMAD.SHL.U32 R6, R9, 0x100, RZ ;  /* 0x0000010009067824 */ /* 0x000fca00078e00ff */
[----:B------:R-:W-:-:S04]  /*0190*/  LOP3.LUT R6, R8, R6, R3, 0xfe, !PT ;  /* 0x0000000608067212 */ /* 0x000fc800078efe03 */
[----:B------:R-:W-:Y:S02]  /*01a0*/  SHF.R.S32.HI R8, RZ, 0x1f, R6 ;  /* 0x0000001fff087819 */ /* 0x000fe40000011406 */
[----:B------:R-:W-:Y:S02]  /*01b0*/  LOP3.LUT R16, R6, 0x11000000, RZ, 0xfc, !PT ;  /* 0x1100000006107812 */ /* 0x000fe400078efcff */
[----:B------:R-:W-:Y:S02]  /*01c0*/  LOP3.LUT R17, R8, 0xaabbccdd, RZ, 0xfc, !PT ;  /* 0xaabbccdd08117812 */ /* 0x000fe400078efcff */
[----:B------:R-:W-:-:S04]  /*01d0*/  IADD3 R12, P0, PT, R16, -0x1da9b044, RZ ;  /* 0xe2564fbc100c7810 */ /* 0x000fc80007f1e0ff */
[C---:B------:R-:W-:Y:S01]  /*01e0*/  IADD3.X R13, PT, PT, R17.reuse, 0x724f200b, RZ, P0, !PT ;  /* 0x724f200b110d7810 */ /* 0x040fe200007fe4ff */
[----:B------:R-:W-:Y:S01]  /*01f0*/  IMAD.SHL.U32 R10, R12, 0x200, RZ ;  /* 0x000002000c0a7824 */ /* 0x000fe200078e00ff */
[----:B------:R-:W-:Y:S02]  /*0200*/  IADD3 R9, P0, PT, -R16, -0x2c01063e, RZ ;  /* 0xd3fef9c210097810 */ /* 0x000fe40007f1e1ff */
[C-C-:B------:R-:W-:Y:S02]  /*0210*/  SHF.R.U64 R8, R12.reuse, 0xe, R13.reuse ;  /* 0x0000000e0c087819 */ /* 0x140fe4000000120d */
[----:B------:R-:W-:Y:S02]  /*0220*/  IADD3.X R11, PT, PT, ~R17, -0x18f23e0b, RZ, P0, !PT ;  /* 0xe70dc1f5110b7810 */ /* 0x000fe400007fe5ff */
[--C-:B------:R-:W-:Y:S02]  /*0230*/  SHF.L.U64.HI R12, R12, 0x9, R13.reuse ;  /* 0x000000090c0c7819 */ /* 0x100fe4000001020d */
[----:B------:R-:W-:-:S02]  /*0240*/  SHF.R.U32.HI R6, RZ, 0xe, R13 ;  /* 0x0000000eff067819 */ /* 0x000fc4000001160d */
[----:B------:R-:W-:Y:S02]  /*0250*/  LOP3.LUT R8, R8, R10, R9, 0x96, !PT ;  /* 0x0000000a08087212 */ /* 0x000fe400078e9609 */
[----:B------:R-:W-:Y:S02]  /*0260*/  LOP3.LUT R6, R6, R12, R11, 0x96, !PT ;  /* 0x0000000c06067212 */ /* 0x000fe400078e960b */
[----:B------:R-:W-:-:S04]  /*0270*/  IADD3 R14, P0, PT, R8, 0x70af9d17, RZ ;  /* 0x70af9d17080e7810 */ /* 0x000fc80007f1e0ff */
[----:B------:R-:W-:Y:S01]  /*0280*/  IADD3.X R15, PT, PT, R6, -0xb7cd032, RZ, P0, !PT ;  /* 0xf4832fce060f7810 */ /* 0x000fe200007fe4ff */
[----:B------:R-:W-:Y:S01]  /*0290*/  IMAD.SHL.U32 R13, R14, 0x200, RZ ;  /* 0x000002000e0d7824 */ /* 0x000fe200078e00ff */
[----:B------:R-:W-:Y:S02]  /*02a0*/  IADD3 R12, P0, PT, -R8, 0x4b9f7807, RZ ;  /* 0x4b9f7807080c7810 */ /* 0x000fe40007f1e1ff */
[--C-:B------:R-:W-:Y:S02]  /*02b0*/  SHF.R.U64 R9, R14, 0xe, R15.reuse ;  /* 0x0000000e0e097819 */ /* 0x100fe4000000120f */
[----:B------:R-:W-:Y:S02]  /*02c0*/  IADD3.X R11, PT, PT, ~R6, -0x47ebc3a4, RZ, P0, !PT ;  /* 0xb8143c5c060b7810 */ /* 0x000fe400007fe5ff */
[--C-:B------:R-:W-:Y:S02]  /*02d0*/  SHF.L.U64.HI R14, R14, 0x9, R15.reuse ;  /* 0x000000090e0e7819 */ /* 0x100fe4000001020f */
[----:B------:R-:W-:-:S02]  /*02e0*/  SHF.R.U32.HI R10, RZ, 0xe, R15 ;  /* 0x0000000eff0a7819 */ /* 0x000fc4000001160f */
[----:B------:R-:W-:Y:S02]  /*02f0*/  LOP3.LUT R9, R9, R13, R12, 0x96, !PT ;  /* 0x0000000d09097212 */ /* 0x000fe400078e960c */
[----:B------:R-:W-:Y:S02]  /*0300*/  LOP3.LUT R10, R10, R14, R11, 0x96, !PT ;  /* 0x0000000e0a0a7212 */ /* 0x000fe400078e960b */
[----:B------:R-:W-:-:S05]  /*0310*/  IADD3 R9, P0, PT, R9, R16, RZ ;  /* 0x0000001009097210 */ /* 0x000fca0007f1e0ff */
[----:B------:R-:W-:Y:S01]  /*0320*/  IMAD.X R10, R10, 0x1, R17, P0 ;  /* 0x000000010a0a7824 */ /* 0x000fe200000e0611 */
[----:B------:R-:W-:-:S04]  /*0330*/  IADD3 R16, P0, PT, R9, 0x6553358c, RZ ;  /* 0x6553358c09107810 */ /* 0x000fc80007f1e0ff */
[----:B------:R-:W-:Y:S01]  /*0340*/  IADD3.X R13, PT, PT, R10, -0x64139ae0, RZ, P0, !PT ;  /* 0x9bec65200a0d7810 */ /* 0x000fe200007fe4ff */
[C---:B------:R-:W-:Y:S01]  /*0350*/  IMAD.SHL.U32 R15, R16.reuse, 0x200, RZ ;  /* 0x00000200100f7824 */ /* 0x040fe200078e00ff */
[----:B------:R-:W-:Y:S02]  /*0360*/  IADD3 R12, P0, PT, -R9, 0x56fbdf92, RZ ;  /* 0x56fbdf92090c7810 */ /* 0x000fe40007f1e1ff */
[C-C-:B------:R-:W-:Y:S02]  /*0370*/  SHF.R.U64 R11, R16.reuse, 0xe, R13.reuse ;  /* 0x0000000e100b7819 */ /* 0x140fe4000000120d */
[--C-:B------:R-:W-:Y:S02]  /*0380*/  SHF.L.U64.HI R16, R16, 0x9, R13.reuse ;  /* 0x0000000910107819 */ /* 0x100fe4000001020d */
[----:B------:R-:W-:Y:S02]  /*0390*/  IADD3.X R14, PT, PT, ~R10, 0x10ab070a, RZ, P0, !PT ;  /* 0x10ab070a0a0e7810 */ /* 0x000fe400007fe5ff */
[----:B------:R-:W-:-:S02]  /*03a0*/  SHF.R.U32.HI R13, RZ, 0xe, R13 ;  /* 0x0000000eff0d7819 */ /* 0x000fc4000001160d */
[----:B------:R-:W-:Y:S02]  /*03b0*/  LOP3.LUT R11, R11, R15, R12, 0x96, !PT ;  /* 0x0000000f0b0b7212 */ /* 0x000fe400078e960c */
[----:B------:R-:W-:Y:S02]  /*03c0*/  LOP3.LUT R13, R13, R16, R14, 0x96, !PT ;  /* 0x000000100d0d7212 */ /* 0x000fe400078e960e */
[----:B------:R-:W-:-:S05]  /*03d0*/  IADD3 R8, P0, PT, R11, R8, RZ ;  /* 0x000000080b087210 */ /* 0x000fca0007f1e0ff */
[----:B------:R-:W-:Y:S01]  /*03e0*/  IMAD.X R6, R13, 0x1, R6, P0 ;  /* 0x000000010d067824 */ /* 0x000fe200000e0606 */
[----:B------:R-:W-:-:S04]  /*03f0*/  IADD3 R16, P0, PT, R8, -0x2bf7a358, RZ ;  /* 0xd4085ca808107810 */ /* 0x000fc80007f1e0ff */
[----:B------:R-:W-:Y:S01]  /*0400*/  IADD3.X R11, PT, PT, R6, 0x2f2135e0, RZ, P0, !PT ;  /* 0x2f2135e0060b7810 */ /* 0x000fe200007fe4ff */
[----:B------:R-:W-:Y:S01]  /*0410*/  IMAD.SHL.U32 R15, R16, 0x200, RZ ;  /* 0x00000200100f7824 */ /* 0x000fe200078e00ff */
[----:B------:R-:W-:Y:S02]  /*0420*/  IADD3 R13, P0, PT, -R8, -0x5107c868, RZ ;  /* 0xaef83798080d7810 */ /* 0x000fe40007f1e1ff */
[C-C-:B------:R-:W-:Y:S02]  /*0430*/  SHF.R.U64 R12, R16.reuse, 0xe, R11.reuse ;  /* 0x0000000e100c7819 */ /* 0x140fe4000000120b */
[--C-:B------:R-:W-:Y:S02]  /*0440*/  SHF.L.U64.HI R16, R16, 0x9, R11.reuse ;  /* 0x0000000910107819 */ /* 0x100fe4000001020b */
[----:B------:R-:W-:Y:S02]  /*0450*/  IADD3.X R14, PT, PT, ~R6, -0xd4dbd92, RZ, P0, !PT ;  /* 0xf2b2426e060e7810 */ /* 0x000fe400007fe5ff */
[----:B------:R-:W-:-:S02]  /*0460*/  SHF.R.U32.HI R11, RZ, 0xe, R11 ;  /* 0x0000000eff0b7819 */ /* 0x000fc4000001160b */
[----:B------:R-:W-:Y:S02]  /*0470*/  LOP3.LUT R12, R12, R15, R13, 0x96, !PT ;  /* 0x0000000f0c0c7212 */ /* 0x000fe400078e960d */
[----:B------:R-:W-:Y:S02]  /*0480*/  LOP3.LUT R11, R11, R16, R14, 0x96, !PT ;  /* 0x000000100b0b7212 */ /* 0x000fe400078e960e */
[----:B------:R-:W-:-:S05]  /*0490*/  IADD3 R9, P0, PT, R12, R9, RZ ;  /* 0x000000090c097210 */ /* 0x000fca0007f1e0ff */
[----:B------:R-:W-:Y:S01]  /*04a0*/  IMAD.X R10, R11, 0x1, R10, P0 ;  /* 0x000000010b0a7824 */ /* 0x000fe200000e060a */
[----:B------:R-:W-:-:S04]  /*04b0*/  IADD3 R16, P0, PT, R9, -0x37540ae3, RZ ;  /* 0xc8abf51d09107810 */ /* 0x000fc80007f1e0ff */
[----:B------:R-:W-:Y:S01]  /*04c0*/  IADD3.X R13, PT, PT, R10, -0x297594ce, RZ, P0, !PT ;  /* 0xd68a6b320a0d7810 */ /* 0x000fe200007fe4ff */
[C---:B------:R-:W-:Y:S01]  /*04d0*/  IMAD.SHL.U32 R15, R16.reuse, 0x200, RZ ;  /* 0x00000200100f7824 */ /* 0x040fe200078e00ff */
[----:B------:R-:W-:Y:S02]  /*04e0*/  IADD3 R12, P0, PT, -R9, -0x45ab60dd, RZ ;  /* 0xba549f23090c7810 */ /* 0x000fe40007f1e1ff */
        /* <DEDUP_REMOVED lines=8> */
[----:B------:R-:W-:-:S04]  /*0570*/  IADD3 R16, P0, PT, R8, 0x1f9a9e36, RZ ;  /* 0x1f9a9e3608107810 */ /* 0x000fc80007f1e0ff */
[----:B------:R-:W-:Y:S01]  /*0580*/  IADD3.X R11, PT, PT, R6, -0x5e0c3f85, RZ, P0, !PT ;  /* 0xa1f3c07b060b7810 */ /* 0x000fe200007fe4ff */
[----:B------:R-:W-:Y:S01]  /*0590*/  IMAD.SHL.U32 R15, R16, 0x200, RZ ;  /* 0x00000200100f7824 */ /* 0x000fe200078e00ff */
[----:B------:R-:W-:Y:S02]  /*05a0*/  IADD3 R13, P0, PT, -R8, -0x57586da, RZ ;  /* 0xfa8a7926080d7810 */ /* 0x000fe40007f1e1ff */
[C-C-:B------:R-:W-:Y:S02]  /*05b0*/  SHF.R.U64 R12, R16.reuse, 0xe, R11.reuse ;  /* 0x0000000e100c7819 */ /* 0x140fe4000000120b */
[--C-:B------:R-:W-:Y:S02]  /*05c0*/  SHF.L.U64.HI R16, R16, 0x9, R11.reuse ;  /* 0x0000000910107819 */ /* 0x100fe4000001020b */
[----:B------:R-:W-:Y:S02]  /*05d0*/  IADD3.X R14, PT, PT, ~R6, 0x6584cd08, RZ, P0, !PT ;  /* 0x6584cd08060e7810 */ /* 0x000fe400007fe5ff */
[----:B------:R-:W-:-:S02]  /*05e0*/  SHF.R.U32.HI R11, RZ, 0xe, R11 ;  /* 0x0000000eff0b7819 */ /* 0x000fc4000001160b */
[----:B------:R-:W-:Y:S02]  /*05f0*/  LOP3.LUT R12, R12, R15, R13, 0x96, !PT ;  /* 0x0000000f0c0c7212 */ /* 0x000fe400078e960d */
[----:B------:R-:W-:Y:S02]  /*0600*/  LOP3.LUT R11, R11, R16, R14, 0x96, !PT ;  /* 0x000000100b0b7212 */ /* 0x000fe400078e960e */
[----:B------:R-:W-:-:S04]  /*0610*/  IADD3 R9, P0, P1, R12, 0x72baafd, R9 ;  /* 0x072baafd0c097810 */ /* 0x000fc8000791e009 */
[----:B------:R-:W-:Y:S02]  /*0620*/  IADD3.X R10, PT, PT, R11, 0x45a0af0b, R10, P0, P1 ;  /* 0x45a0af0b0b0a7810 */ /* 0x000fe400007e240a */
[----:B------:R-:W-:-:S04]  /*0630*/  IADD3 R16, P0, PT, R9, 0xd128bae, RZ ;  /* 0x0d128bae09107810 */ /* 0x000fc80007f1e0ff */
[----:B------:R-:W-:Y:S01]  /*0640*/  IADD3.X R13, PT, PT, R10, 0x3bc46c2, RZ, P0, !PT ;  /* 0x03bc46c20a0d7810 */ /* 0x000fe200007fe4ff */
        /* <DEDUP_REMOVED lines=8> */
[----:B------:R-:W-:-:S04]  /*06d0*/  IADD3 R8, P0, P1, R11, 0x12881288, R8 ;  /* 0x128812880b087810 */ /* 0x000fc8000791e008 */
[----:B------:R-:W-:Y:S02]  /*06e0*/  IADD3.X R6, PT, PT, R13, -0x61c88647, R6, P0, P1 ;  /* 0x9e3779b90d067810 */ /* 0x000fe400007e2406 */
[----:B------:R-:W-:-:S04]  /*06f0*/  IADD3 R16, P0, PT, R8, 0x7e5051c, RZ ;  /* 0x07e5051c08107810 */ /* 0x000fc80007f1e0ff */
[----:B------:R-:W-:Y:S01]  /*0700*/  IADD3.X R11, PT, PT, R6, -0x2d793293, RZ, P0, !PT ;  /* 0xd286cd6d060b7810 */ /* 0x000fe200007fe4ff */
[----:B------:R-:W-:Y:S01]  /*0710*/  IMAD.SHL.U32 R15, R16, 0x200, RZ ;  /* 0x00000200100f7824 */ /* 0x000fe200078e00ff */
[----:B------:R-:W-:Y:S02]  /*0720*/  IADD3 R13, P0, PT, -R8, 0x7e5051c, RZ ;  /* 0x07e5051c080d7810 */ /* 0x000fe40007f1e1ff */
        /* <DEDUP_REMOVED lines=45> */
[----:B------:R-:W-:Y:S01]  /*0a00*/  IADD3.X R11, PT, PT, R6, 0x21df60db, RZ, P0, !PT ;  /* 0x21df60db060b7810 */ /* 0x000fe200007fe4ff */
[----:B------:R-:W-:Y:S01]  /*0a10*/  IMAD.SHL.U32 R15, R16, 0x200, RZ ;  /* 0x00000200100f7824 */ /* 0x000fe200078e00ff */
        /* <DEDUP_REMOVED lines=235> */
[----:B------:R-:W-:-:S04]  /*18d0*/  IADD3 R8, P0, PT, R9, R8, RZ ;  /* 0x0000000809087210 */ /* 0x000fc80007f1e0ff */
[----:B------:R-:W-:Y:S01]  /*18e0*/  ISETP.NE.U32.AND P1, PT, R8, UR10, PT ;  /* 0x0000000a08007c0c */ /* 0x000fe2000bf25070 */
[----:B------:R-:W-:Y:S01]  /*18f0*/  IMAD.X R6, R11, 0x1, R6, P0 ;  /* 0x000000010b067824 */ /* 0x000fe200000e0606 */
[----:B------:R-:W-:Y:S02]  /*1900*/  ISETP.EQ.U32.AND P0, PT, RZ, UR8, PT ;  /* 0x00000008ff007c0c */ /* 0x000fe4000bf02070 */
[----:B------:R-:W-:Y:S02]  /*1910*/  SHF.R.U64 R11, R7, 0x8, R2 ;  /* 0x00000008070b7819 */ /* 0x000fe40000001202 */
[----:B------:R-:W-:-:S04]  /*1920*/  ISETP.NE.AND.EX P1, PT, R6, UR11, PT, P1 ;  /* 0x0000000b06007c0c */ /* 0x000fc8000bf25310 */
[----:B------:R-:W-:-:S13]  /*1930*/  ISETP.EQ.OR.EX P0, PT, RZ, UR9, P1, P0 ;  /* 0x00000009ff007c0c */ /* 0x000fda0008f02700 */
[----:B------:R-:W0:Y:S02]  /*1940*/  @!P0 LDC.64 R8, c[0x0][0x390] ;  /* 0x0000e400ff088b82 */ /* 0x000e240000000a00 */
[----:B0-----:R0:W-:Y:S04]  /*1950*/  @!P0 STG.E.U8 desc[UR4][R8.64+0x1], R11 ;  /* 0x0000010b08008986 */ /* 0x0011e8000c101104 */
[----:B------:R0:W-:Y:S04]  /*1960*/  @!P0 STG.E.U8 desc[UR4][R8.64+0x2], R4 ;  /* 0x0000020408008986 */ /* 0x0001e8000c101104 */
[----:B------:R0:W-:Y:S01]  /*1970*/  @!P0 STG.E.U8 desc[UR4][R8.64], R0 ;  /* 0x0000000008008986 */ /* 0x0001e2000c101104 */
[----:B------:R-:W-:-:S04]  /*1980*/  IADD3 R7, P0, PT, R5, R7, RZ ;  /* 0x0000000705077210 */ /* 0x000fc80007f1e0ff */
[----:B------:R-:W-:Y:S02]  /*1990*/  LEA.HI.X.SX32 R2, R5, R2, 0x1, P0 ;  /* 0x0000000205027211 */ /* 0x000fe400000f0eff */
[----:B------:R-:W-:-:S04]  /*19a0*/  ISETP.GE.U32.AND P0, PT, R7, 0x1000000, PT ;  /* 0x010000000700780c */ /* 0x000fc80003f06070 */
[----:B------:R-:W-:-:S13]  /*19b0*/  ISETP.GE.U32.AND.EX P0, PT, R2, RZ, PT, P0 ;  /* 0x000000ff0200720c */ /* 0x000fda0003f06100 */
[----:B0-----:R-:W-:Y:S05]  /*19c0*/  @!P0 BRA `(.L_x_0) ;  /* 0xffffffe400c08947 */ /* 0x001fea000383ffff */
[----:B------:R-:W-:Y:S05]  /*19d0*/  EXIT ;  /* 0x000000000000794d */ /* 0x000fea0003800000 */
.L_x_1:
[----:B------:R-:W-:-:S00]  /*19e0*/  BRA `(.L_x_1) ;  /* 0xfffffffc00fc7947 */ /* 0x000fc0000383ffff */
[----:B------:R-:W-:-:S00]  /*19f0*/  NOP ;  /* 0x0000000000007918 */ /* 0x000fc00000000000 */
        /* <DEDUP_REMOVED lines=8> */
.L_x_2:


//--------------------- .nv.shared.reserved.0     --------------------------
	.section	.nv.shared.reserved.0,"aw",@nobits
	.weak		__nv_reservedSMEM_offset_0_alias
	.size		__nv_reservedSMEM_offset_0_alias, 0, 64
	.other		__nv_reservedSMEM_offset_0_alias,@"STO_CUDA_RESERVED_SHARED STV_DEFAULT"
__nv_reservedSMEM_offset_0_alias:
	.zero		0
	.zero		64


//--------------------- .nv.constant0._Z6kernel8hash_resPc --------------------------
	.section	.nv.constant0._Z6kernel8hash_resPc,"a",@progbits
	.sectionflags	@""
	.align	4
.nv.constant0._Z6kernel8hash_resPc:
	.zero		920


//--------------------- SYMBOLS --------------------------

	.type		.nv.reservedSmem.offset0,@object
	.size		.nv.reservedSmem.offset0,0x4
